	.headerflags	@"EF_CUDA_TEXMODE_UNIFIED EF_CUDA_64BIT_ADDRESS EF_CUDA_ACCELERATORS EF_CUDA_SM90 EF_CUDA_VIRTUAL_SM(EF_CUDA_SM90)"
	.elftype	@"ET_EXEC"


//--------------------- .nv.info                  --------------------------
	.section	.nv.info,"",@"SHT_CUDA_INFO"
	.align	4


	//----- nvinfo : EIATTR_REGCOUNT
	.align		4
        /*0000*/ 	.byte	0x04, 0x2f
        /*0002*/ 	.short	(.L_3 - .L_2)
	.align		4
.L_2:
        /*0004*/ 	.word	index@(triton_poi_fused__native_batch_norm_legit_no_training_1)
        /*0008*/ 	.word	0x00000010


	//----- nvinfo : EIATTR_MIN_STACK_SIZE
	.align		4
.L_3:
        /*000c*/ 	.byte	0x04, 0x12
        /*000e*/ 	.short	(.L_5 - .L_4)
	.align		4
.L_4:
        /*0010*/ 	.word	index@(triton_poi_fused__native_batch_norm_legit_no_training_1)
        /*0014*/ 	.word	0x00000000


	//----- nvinfo : EIATTR_FRAME_SIZE
	.align		4
.L_5:
        /*0018*/ 	.byte	0x04, 0x11
        /*001a*/ 	.short	(.L_7 - .L_6)
	.align		4
.L_6:
        /*001c*/ 	.word	index@(triton_poi_fused__native_batch_norm_legit_no_training_1)
        /*0020*/ 	.word	0x00000000


	//----- nvinfo : EIATTR_MIN_STACK_SIZE
	.align		4
.L_7:
        /*0024*/ 	.byte	0x04, 0x12
        /*0026*/ 	.short	(.L_9 - .L_8)
	.align		4
.L_8:
        /*0028*/ 	.word	index@(triton_poi_fused__native_batch_norm_legit_no_training_1)
        /*002c*/ 	.word	0x00000000
.L_9:


//--------------------- .nv.info.triton_poi_fused__native_batch_norm_legit_no_training_1 --------------------------
	.section	.nv.info.triton_poi_fused__native_batch_norm_legit_no_training_1,"",@"SHT_CUDA_INFO"
	.sectionflags	@""
	.align	4


	//----- nvinfo : EIATTR_CUDA_API_VERSION
	.align		4
        /*0000*/ 	.byte	0x04, 0x37
        /*0002*/ 	.short	(.L_11 - .L_10)
.L_10:
        /*0004*/ 	.word	0x0000007c


	//----- nvinfo : EIATTR_KPARAM_INFO
	.align		4
.L_11:
        /*0008*/ 	.byte	0x04, 0x17
        /*000a*/ 	.short	(.L_13 - .L_12)
.L_12:
        /*000c*/ 	.word	0x00000000
        /*0010*/ 	.short	0x0006
        /*0012*/ 	.short	0x0030
        /*0014*/ 	.byte	0x00, 0xf0, 0x11, 0x00


	//----- nvinfo : EIATTR_KPARAM_INFO
	.align		4
.L_13:
        /*0018*/ 	.byte	0x04, 0x17
        /*001a*/ 	.short	(.L_15 - .L_14)
.L_14:
        /*001c*/ 	.word	0x00000000
        /*0020*/ 	.short	0x0005
        /*0022*/ 	.short	0x0028
        /*0024*/ 	.byte	0x00, 0xf4, 0x21, 0x00


	//----- nvinfo : EIATTR_KPARAM_INFO
	.align		4
.L_15:
        /*0028*/ 	.byte	0x04, 0x17
        /*002a*/ 	.short	(.L_17 - .L_16)
.L_16:
        /*002c*/ 	.word	0x00000000
        /*0030*/ 	.short	0x0004
        /*0032*/ 	.short	0x0020
        /*0034*/ 	.byte	0x00, 0xf4, 0x21, 0x00


	//----- nvinfo : EIATTR_KPARAM_INFO
	.align		4
.L_17:
        /*0038*/ 	.byte	0x04, 0x17
        /*003a*/ 	.short	(.L_19 - .L_18)
.L_18:
        /*003c*/ 	.word	0x00000000
        /*0040*/ 	.short	0x0003
        /*0042*/ 	.short	0x0018
        /*0044*/ 	.byte	0x00, 0xf4, 0x21, 0x00


	//----- nvinfo : EIATTR_KPARAM_INFO
	.align		4
.L_19:
        /*0048*/ 	.byte	0x04, 0x17
        /*004a*/ 	.short	(.L_21 - .L_20)
.L_20:
        /*004c*/ 	.word	0x00000000
        /*0050*/ 	.short	0x0002
        /*0052*/ 	.short	0x0010
        /*0054*/ 	.byte	0x00, 0xf4, 0x21, 0x00


	//----- nvinfo : EIATTR_KPARAM_INFO
	.align		4
.L_21:
        /*0058*/ 	.byte	0x04, 0x17
        /*005a*/ 	.short	(.L_23 - .L_22)
.L_22:
        /*005c*/ 	.word	0x00000000
        /*0060*/ 	.short	0x0001
        /*0062*/ 	.short	0x0008
        /*0064*/ 	.byte	0x00, 0xf4, 0x21, 0x00


	//----- nvinfo : EIATTR_KPARAM_INFO
	.align		4
.L_23:
        /*0068*/ 	.byte	0x04, 0x17
        /*006a*/ 	.short	(.L_25 - .L_24)
.L_24:
        /*006c*/ 	.word	0x00000000
        /*0070*/ 	.short	0x0000
        /*0072*/ 	.short	0x0000
        /*0074*/ 	.byte	0x00, 0xf4, 0x21, 0x00


	//----- nvinfo : EIATTR_SPARSE_MMA_MASK
	.align		4
.L_25:
        /*0078*/ 	.byte	0x03, 0x50
        /*007a*/ 	.short	0x0000


	//----- nvinfo : EIATTR_MAXREG_COUNT
	.align		4
        /*007c*/ 	.byte	0x03, 0x1b
        /*007e*/ 	.short	0x00ff


	//----- nvinfo : EIATTR_EXIT_INSTR_OFFSETS
	.align		4
        /*0080*/ 	.byte	0x04, 0x1c
        /*0082*/ 	.short	(.L_27 - .L_26)


	//   ....[0]....
.L_26:
        /*0084*/ 	.word	0x000002d0


	//----- nvinfo : EIATTR_REQNTID
	.align		4
.L_27:
        /*0088*/ 	.byte	0x04, 0x10
        /*008a*/ 	.short	(.L_29 - .L_28)
.L_28:
        /*008c*/ 	.word	0x00000080
        /*0090*/ 	.word	0x00000001
        /*0094*/ 	.word	0x00000001


	//----- nvinfo : EIATTR_CBANK_PARAM_SIZE
	.align		4
.L_29:
        /*0098*/ 	.byte	0x03, 0x19
        /*009a*/ 	.short	0x0034


	//----- nvinfo : EIATTR_PARAM_CBANK
	.align		4
        /*009c*/ 	.byte	0x04, 0x0a
        /*009e*/ 	.short	(.L_31 - .L_30)
	.align		4
.L_30:
        /*00a0*/ 	.word	index@(.nv.constant0.triton_poi_fused__native_batch_norm_legit_no_training_1)
        /*00a4*/ 	.short	0x0210
        /*00a6*/ 	.short	0x0034


	//----- nvinfo : EIATTR_SW_WAR
	.align		4
.L_31:
        /*00a8*/ 	.byte	0x04, 0x36
        /*00aa*/ 	.short	(.L_33 - .L_32)
.L_32:
        /*00ac*/ 	.word	0x00000008
.L_33:


//--------------------- .nv.callgraph             --------------------------
	.section	.nv.callgraph,"",@"SHT_CUDA_CALLGRAPH"
	.align	4
	.sectionentsize	8
	.align		4
        /*0000*/ 	.word	0x00000000
	.align		4
        /*0004*/ 	.word	0xffffffff
	.align		4
        /*0008*/ 	.word	0x00000000
	.align		4
        /*000c*/ 	.word	0xfffffffe
	.align		4
        /*0010*/ 	.word	0x00000000
	.align		4
        /*0014*/ 	.word	0xfffffffd
	.align		4
        /*0018*/ 	.word	0x00000000
	.align		4
        /*001c*/ 	.word	0xfffffffc


//--------------------- .nv.constant4             --------------------------
	.section	.nv.constant4,"a",@progbits
	.align	8
	.align		8
.nv.constant4:
        /*0000*/ 	.dword	_$_str
	.align		8
        /*0008*/ 	.dword	_$_str_$_2


//--------------------- .text.triton_poi_fused__native_batch_norm_legit_no_training_1 --------------------------
	.section	.text.triton_poi_fused__native_batch_norm_legit_no_training_1,"ax",@progbits
	.align	128
        .global         triton_poi_fused__native_batch_norm_legit_no_training_1
        .type           triton_poi_fused__native_batch_norm_legit_no_training_1,@function
        .size           triton_poi_fused__native_batch_norm_legit_no_training_1,(.L_x_1 - triton_poi_fused__native_batch_norm_legit_no_training_1)
        .other          triton_poi_fused__native_batch_norm_legit_no_training_1,@"STO_CUDA_ENTRY STV_DEFAULT"
triton_poi_fused__native_batch_norm_legit_no_training_1:
.text.triton_poi_fused__native_batch_norm_legit_no_training_1:
[----:B------:R-:W-:Y:S01]  /*0000*/  LDC R1, c[0x0][0x28] ;  /* 0x00000a00ff017b82 */ /* 0x000fe20000000800 */
[----:B------:R-:W1:Y:S07]  /*0010*/  S2R R0, SR_TID.X ;  /* 0x0000000000007919 */ /* 0x000e6e0000002100 */
[----:B------:R-:W2:Y:S01]  /*0020*/  LDC.64 R6, c[0x0][0x220] ;  /* 0x00008800ff067b82 */ /* 0x000ea20000000a00 */
[----:B------:R-:W-:Y:S01]  /*0030*/  ULDC.64 UR4, c[0x0][0x208] ;  /* 0x0000820000047ab9 */ /* 0x000fe20000000a00 */
[----:B------:R-:W3:Y:S06]  /*0040*/  S2R R3, SR_CTAID.X ;  /* 0x0000000000037919 */ /* 0x000eec0000002500 */
[----:B------:R-:W4:Y:S08]  /*0050*/  LDC.64 R4, c[0x0][0x218] ;  /* 0x00008600ff047b82 */ /* 0x000f300000000a00 */
[----:B------:R-:W5:Y:S08]  /*0060*/  LDC.64 R8, c[0x0][0x228] ;  /* 0x00008a00ff087b82 */ /* 0x000f700000000a00 */
[----:B------:R-:W5:Y:S01]  /*0070*/  LDC.64 R10, c[0x0][0x230] ;  /* 0x00008c00ff0a7b82 */ /* 0x000f620000000a00 */
[----:B-1----:R-:W-:-:S02]  /*0080*/  LOP3.LUT R0, R0, 0x7f, RZ, 0xc0, !PT ;  /* 0x0000007f00007812 */ /* 0x002fc400078ec0ff */
[----:B---3--:R-:W-:Y:S02]  /*0090*/  SHF.R.S32.HI R2, RZ, 0x18, R3 ;  /* 0x00000018ff027819 */ /* 0x008fe40000011403 */
[----:B------:R-:W-:Y:S02]  /*00a0*/  LEA R0, R3, R0, 0x7 ;  /* 0x0000000003007211 */ /* 0x000fe400078e38ff */
[----:B------:R-:W-:-:S04]  /*00b0*/  SGXT R3, R2, 0x1 ;  /* 0x000000010203781a */ /* 0x000fc80000000200 */
[----:B------:R-:W-:-:S04]  /*00c0*/  LEA.HI R3, R3, R0, RZ, 0xa ;  /* 0x0000000003037211 */ /* 0x000fc800078f50ff */
[----:B------:R-:W-:-:S04]  /*00d0*/  SHF.R.S32.HI R3, RZ, 0xa, R3 ;  /* 0x0000000aff037819 */ /* 0x000fc80000011403 */
[----:B------:R-:W-:-:S04]  /*00e0*/  LEA.HI R2, R3, R3, RZ, 0x3 ;  /* 0x0000000303027211 */ /* 0x000fc800078f18ff */
[----:B------:R-:W-:-:S04]  /*00f0*/  LOP3.LUT R2, R2, 0xfffffff8, RZ, 0xc0, !PT ;  /* 0xfffffff802027812 */ /* 0x000fc800078ec0ff */
[----:B------:R-:W-:Y:S02]  /*0100*/  IADD3 R13, R3, -R2, RZ ;  /* 0x80000002030d7210 */ /* 0x000fe40007ffe0ff */
[----:B------:R-:W1:Y:S03]  /*0110*/  LDC.64 R2, c[0x0][0x210] ;  /* 0x00008400ff027b82 */ /* 0x000e660000000a00 */
[----:B--2---:R-:W-:-:S06]  /*0120*/  IMAD.WIDE R6, R13, 0x4, R6 ;  /* 0x000000040d067825 */ /* 0x004fcc00078e0206 */
[----:B------:R-:W2:Y:S01]  /*0130*/  LDG.E.EL R6, desc[UR4][R6.64] ;  /* 0x0000000406067981 */ /* 0x000ea2000c2e1900 */
[----:B----4-:R-:W-:-:S04]  /*0140*/  IMAD.WIDE R4, R13, 0x4, R4 ;  /* 0x000000040d047825 */ /* 0x010fc800078e0204 */
[C---:B-----5:R-:W-:Y:S02]  /*0150*/  IMAD.WIDE R8, R13.reuse, 0x4, R8 ;  /* 0x000000040d087825 */ /* 0x060fe400078e0208 */
[----:B------:R3:W4:Y:S02]  /*0160*/  LDG.E.EL R5, desc[UR4][R4.64] ;  /* 0x0000000404057981 */ /* 0x000724000c2e1900 */
[----:B0-----:R-:W-:Y:S02]  /*0170*/  IMAD.WIDE R10, R13, 0x4, R10 ;  /* 0x000000040d0a7825 */ /* 0x001fe400078e020a */
[----:B------:R-:W5:Y:S02]  /*0180*/  LDG.E.EL R8, desc[UR4][R8.64] ;  /* 0x0000000408087981 */ /* 0x000f64000c2e1900 */
[C---:B-1----:R-:W-:Y:S02]  /*0190*/  IMAD.WIDE R2, R0.reuse, 0x4, R2 ;  /* 0x0000000400027825 */ /* 0x042fe400078e0202 */
[----:B------:R-:W5:Y:S04]  /*01a0*/  LDG.E.EL R11, desc[UR4][R10.64] ;  /* 0x000000040a0b7981 */ /* 0x000f68000c2e1900 */
[----:B------:R0:W4:Y:S01]  /*01b0*/  LDG.E R12, desc[UR4][R2.64] ;  /* 0x00000004020c7981 */ /* 0x000122000c1e1900 */
[----:B---3--:R-:W-:Y:S01]  /*01c0*/  HFMA2.MMA R4, -RZ, RZ, 1.625, 0 ;  /* 0x3e800000ff047435 */ /* 0x008fe200000001ff */
[----:B0-----:R-:W0:Y:S02]  /*01d0*/  LDC.64 R2, c[0x0][0x238] ;  /* 0x00008e00ff027b82 */ /* 0x001e240000000a00 */
[----:B0-----:R-:W-:-:S04]  /*01e0*/  IMAD.WIDE R2, R0, 0x4, R2 ;  /* 0x0000000400027825 */ /* 0x001fc800078e0202 */
[----:B--2---:R-:W-:-:S04]  /*01f0*/  FADD R6, R6, 9.9999997473787516356e-06 ;  /* 0x3727c5ac06067421 */ /* 0x004fc80000000000 */
[----:B------:R-:W0:Y:S02]  /*0200*/  MUFU.SQRT R7, R6 ;  /* 0x0000000600077308 */ /* 0x000e240000002000 */
[C---:B0-----:R-:W-:Y:S02]  /*0210*/  FSETP.GT.AND P0, PT, R7.reuse, 8.50705917302346158658e+37, PT ;  /* 0x7e8000000700780b */ /* 0x041fe40003f04000 */
[----:B------:R-:W-:-:S11]  /*0220*/  FSETP.GEU.AND P1, PT, R7, 1.175494350822287508e-38, PT ;  /* 0x008000000700780b */ /* 0x000fd60003f2e000 */
[----:B------:R-:W-:-:S04]  /*0230*/  @P0 FMUL R7, R7, 0.25 ;  /* 0x3e80000007070820 */ /* 0x000fc80000400000 */
[----:B------:R-:W-:-:S06]  /*0240*/  @!P1 FMUL R7, R7, 16777216 ;  /* 0x4b80000007079820 */ /* 0x000fcc0000400000 */
[----:B------:R-:W0:Y:S01]  /*0250*/  MUFU.RCP R7, R7 ;  /* 0x0000000700077308 */ /* 0x000e220000001000 */
[----:B------:R-:W-:Y:S01]  /*0260*/  FSEL R4, R4, 1, P0 ;  /* 0x3f80000004047808 */ /* 0x000fe20000000000 */
[----:B----4-:R-:W-:-:S04]  /*0270*/  FADD R5, R12, -R5 ;  /* 0x800000050c057221 */ /* 0x010fc80000000000 */
[----:B------:R-:W-:-:S04]  /*0280*/  @!P1 FMUL R4, R4, 16777216 ;  /* 0x4b80000004049820 */ /* 0x000fc80000400000 */
[----:B0-----:R-:W-:-:S04]  /*0290*/  FMUL R4, R7, R4 ;  /* 0x0000000407047220 */ /* 0x001fc80000400000 */
[----:B------:R-:W-:-:S04]  /*02a0*/  FMUL R4, R5, R4 ;  /* 0x0000000405047220 */ /* 0x000fc80000400000 */
[----:B-----5:R-:W-:-:S05]  /*02b0*/  FFMA R11, R8, R4, R11 ;  /* 0x00000004080b7223 */ /* 0x020fca000000000b */
[----:B------:R-:W-:Y:S01]  /*02c0*/  STG.E desc[UR4][R2.64], R11 ;  /* 0x0000000b02007986 */ /* 0x000fe2000c101904 */
[----:B------:R-:W-:Y:S05]  /*02d0*/  EXIT ;  /* 0x000000000000794d */ /* 0x000fea0003800000 */
.L_x_0:
[----:B------:R-:W-:-:S00]  /*02e0*/  BRA `(.L_x_0) ;  /* 0xfffffffc00fc7947 */ /* 0x000fc0000383ffff */
[----:B------:R-:W-:-:S00]  /*02f0*/  NOP ;  /* 0x0000000000007918 */ /* 0x000fc00000000000 */
        /* <DEDUP_REMOVED lines=8> */
.L_x_1:


//--------------------- .nv.global.init           --------------------------
	.section	.nv.global.init,"aw",@progbits
.nv.global.init:
	.type		_$_str,@object
	.size		_$_str,(_$_str_$_2 - _$_str)
_$_str:
        /*0000*/ 	.byte	0x5f, 0x5f, 0x43, 0x55, 0x44, 0x41, 0x5f, 0x46, 0x54, 0x5a, 0x00
	.type		_$_str_$_2,@object
	.size		_$_str_$_2,(.L_1 - _$_str_$_2)
_$_str_$_2:
        /*000b*/ 	.byte	0x5f, 0x5f, 0x43, 0x55, 0x44, 0x41, 0x5f, 0x50, 0x52, 0x45, 0x43, 0x5f, 0x53, 0x51, 0x52, 0x54
        /*001b*/ 	.byte	0x00
.L_1:


//--------------------- .nv.constant0.triton_poi_fused__native_batch_norm_legit_no_training_1 --------------------------
	.section	.nv.constant0.triton_poi_fused__native_batch_norm_legit_no_training_1,"a",@progbits
	.sectionflags	@""
	.align	4
.nv.constant0.triton_poi_fused__native_batch_norm_legit_no_training_1:
	.zero		580
